//
// Generated by NVIDIA NVVM Compiler
//
// Compiler Build ID: CL-36424714
// Cuda compilation tools, release 13.0, V13.0.88
// Based on NVVM 20.0.0
//

.version 9.0
.target sm_100
.address_size 64

	// .globl	_Z8myKernelv
.extern .func  (.param .b32 func_retval0) vprintf
(
	.param .b64 vprintf_param_0,
	.param .b64 vprintf_param_1
)
;
.global .align 1 .b8 $str[23] = {103, 108, 111, 98, 97, 108, 95, 115, 104, 109, 101, 109, 91, 50, 51, 93, 32, 61, 32, 37, 102, 10};

.visible .entry _Z8myKernelv()
{
	.local .align 8 .b8 	__local_depot0[8];
	.reg .b64 	%SP;
	.reg .b64 	%SPL;
	.reg .b32 	%r<3>;
	.reg .b64 	%rd<6>;

	mov.u64 	%SPL, __local_depot0;
	cvta.local.u64 	%SP, %SPL;
	add.u64 	%rd1, %SP, 0;
	add.u64 	%rd2, %SPL, 0;
	mov.b64 	%rd3, 9221120237041090560;
	st.local.u64 	[%rd2], %rd3;
	mov.u64 	%rd4, $str;
	cvta.global.u64 	%rd5, %rd4;
	{ // callseq 0, 0
	.param .b64 param0;
	st.param.b64 	[param0], %rd5;
	.param .b64 param1;
	st.param.b64 	[param1], %rd1;
	.param .b32 retval0;
	call.uni (retval0), 
	vprintf, 
	(
	param0, 
	param1
	);
	ld.param.b32 	%r1, [retval0];
	} // callseq 0
	ret;

}


// ===== COMPILED SASS (sm_100) =====

	.target	sm_100

	.elftype	@"ET_EXEC"


//--------------------- .note.nv.tkinfo           --------------------------
	.section	.note.nv.tkinfo,"",@"SHT_NOTE"
	.sectionflags	@"SHF_NOTE_NV_TKINFO"
	.tkinfo
        /*0018*/ 	.word	0x00000002
        /*0030*/ 	.string	""
        /*0030*/ 	.string	"ptxas"
        /*0030*/ 	.string	"Cuda compilation tools, release 13.0, V13.0.88"
        /*0030*/ 	.string	"Build cuda_13.0.r13.0/compiler.36424714_0"
        /*0030*/ 	.string	"-arch sm_100 -m 64 "



//--------------------- .note.nv.cuinfo           --------------------------
	.section	.note.nv.cuinfo,"",@"SHT_NOTE"
	.sectionflags	@"SHF_NOTE_NV_CUINFO"
        /*0018*/ 	.short	0x0002
        /*001a*/ 	.short	0x0064
        /*001c*/ 	.short	0x0082
	.zero		2


//--------------------- .nv.info                  --------------------------
	.section	.nv.info,"",@"SHT_CUDA_INFO"
	.align	4


	//----- nvinfo : EIATTR_REGCOUNT
	.align		4
        /*0000*/ 	.byte	0x04, 0x2f
        /*0002*/ 	.short	(.L_2 - .L_1)
	.align		4
.L_1:
        /*0004*/ 	.word	index@(_Z8myKernelv)
        /*0008*/ 	.word	0x00000018


	//----- nvinfo : EIATTR_FRAME_SIZE
	.align		4
.L_2:
        /*000c*/ 	.byte	0x04, 0x11
        /*000e*/ 	.short	(.L_4 - .L_3)
	.align		4
.L_3:
        /*0010*/ 	.word	index@(_Z8myKernelv)
        /*0014*/ 	.word	0x00000008


	//----- nvinfo : EIATTR_MIN_STACK_SIZE
	.align		4
.L_4:
        /*0018*/ 	.byte	0x04, 0x12
        /*001a*/ 	.short	(.L_6 - .L_5)
	.align		4
.L_5:
        /*001c*/ 	.word	index@(_Z8myKernelv)
        /*0020*/ 	.word	0x00000008
.L_6:


//--------------------- .nv.compat                --------------------------
	.section	.nv.compat,"",@"SHT_CUDA_COMPAT_INFO"
	.align	4
        /*0000*/ 	.byte	0x02, 0x09, 0x00, 0x00, 0x02, 0x02, 0x01, 0x00, 0x02, 0x05, 0x05, 0x00, 0x03, 0x07, 0x01, 0x01
        /*0010*/ 	.byte	0x02, 0x03, 0x00, 0x00, 0x02, 0x06, 0x01, 0x00, 0x04, 0x0b, 0x08, 0x00, 0x09, 0x00, 0x00, 0x00
        /*0020*/ 	.byte	0x00, 0x00, 0x00, 0x00


//--------------------- .nv.info._Z8myKernelv     --------------------------
	.section	.nv.info._Z8myKernelv,"",@"SHT_CUDA_INFO"
	.sectionflags	@""
	.align	4


	//----- nvinfo : EIATTR_CUDA_API_VERSION
	.align		4
        /*0000*/ 	.byte	0x04, 0x37
        /*0002*/ 	.short	(.L_8 - .L_7)
.L_7:
        /*0004*/ 	.word	0x00000082


	//----- nvinfo : EIATTR_SPARSE_MMA_MASK
	.align		4
.L_8:
        /*0008*/ 	.byte	0x03, 0x50
        /*000a*/ 	.short	0x0000


	//----- nvinfo : EIATTR_MAXREG_COUNT
	.align		4
        /*000c*/ 	.byte	0x03, 0x1b
        /*000e*/ 	.short	0x00ff


	//----- nvinfo : EIATTR_EXTERNS
	.align		4
        /*0010*/ 	.byte	0x04, 0x0f
        /*0012*/ 	.short	(.L_10 - .L_9)


	//   ....[0]....
	.align		4
.L_9:
        /*0014*/ 	.word	index@(vprintf)


	//----- nvinfo : EIATTR_MERCURY_ISA_VERSION
	.align		4
.L_10:
        /*0018*/ 	.byte	0x03, 0x5f
        /*001a*/ 	.short	0x0101


	//----- nvinfo : EIATTR_VRC_CTA_INIT_COUNT
	.align		4
        /*001c*/ 	.byte	0x02, 0x4a
	.zero		1
	.zero		1


	//----- nvinfo : EIATTR_SYSCALL_OFFSETS
	.align		4
        /*0020*/ 	.byte	0x04, 0x46
        /*0022*/ 	.short	(.L_12 - .L_11)


	//   ....[0]....
.L_11:
        /*0024*/ 	.word	0x000000f0


	//----- nvinfo : EIATTR_EXIT_INSTR_OFFSETS
	.align		4
.L_12:
        /*0028*/ 	.byte	0x04, 0x1c
        /*002a*/ 	.short	(.L_14 - .L_13)


	//   ....[0]....
.L_13:
        /*002c*/ 	.word	0x00000100


	//----- nvinfo : EIATTR_SW_WAR
	.align		4
.L_14:
        /*0030*/ 	.byte	0x04, 0x36
        /*0032*/ 	.short	(.L_16 - .L_15)
.L_15:
        /*0034*/ 	.word	0x00000008
.L_16:


//--------------------- .nv.callgraph             --------------------------
	.section	.nv.callgraph,"",@"SHT_CUDA_CALLGRAPH"
	.align	4
	.sectionentsize	8
	.align		4
        /*0000*/ 	.word	0x00000000
	.align		4
        /*0004*/ 	.word	0xffffffff
	.align		4
        /*0008*/ 	.word	index@(_Z8myKernelv)
	.align		4
        /*000c*/ 	.word	index@(vprintf)
	.align		4
        /*0010*/ 	.word	0x00000000
	.align		4
        /*0014*/ 	.word	0xfffffffe
	.align		4
        /*0018*/ 	.word	0x00000000
	.align		4
        /*001c*/ 	.word	0xfffffffd
	.align		4
        /*0020*/ 	.word	0x00000000
	.align		4
        /*0024*/ 	.word	0xfffffffc


//--------------------- .nv.constant4             --------------------------
	.section	.nv.constant4,"a",@progbits
	.align	8
	.align		8
.nv.constant4:
        /*0000*/ 	.dword	vprintf
	.align		8
        /*0008*/ 	.dword	$str


//--------------------- .text._Z8myKernelv        --------------------------
	.section	.text._Z8myKernelv,"ax",@progbits
	.align	128
        .global         _Z8myKernelv
        .type           _Z8myKernelv,@function
        .size           _Z8myKernelv,(.L_x_2 - _Z8myKernelv)
        .other          _Z8myKernelv,@"STO_CUDA_ENTRY STV_DEFAULT"
_Z8myKernelv:
.text._Z8myKernelv:
[----:B------:R-:W0:Y:S02]  /*0000*/  LDC R1, c[0x0][0x37c] ;  /* 0x0000df00ff017b82 */ /* 0x000e240000000800 */
[----:B0-----:R-:W-:Y:S01]  /*0010*/  VIADD R1, R1, 0xfffffff8 ;  /* 0xfffffff801017836 */ /* 0x001fe20000000000 */
[----:B------:R-:W-:Y:S01]  /*0020*/  MOV R9, 0x7ff80000 ;  /* 0x7ff8000000097802 */ /* 0x000fe20000000f00 */
[----:B------:R-:W-:Y:S01]  /*0030*/  IMAD.MOV.U32 R8, RZ, RZ, 0x0 ;  /* 0x00000000ff087424 */ /* 0x000fe200078e00ff */
[----:B------:R-:W-:Y:S01]  /*0040*/  MOV R0, 0x0 ;  /* 0x0000000000007802 */ /* 0x000fe20000000f00 */
[----:B------:R-:W0:Y:S03]  /*0050*/  LDCU UR4, c[0x0][0x2f8] ;  /* 0x00005f00ff0477ac */ /* 0x000e260008000800 */
[----:B------:R1:W-:Y:S01]  /*0060*/  STL.64 [R1], R8 ;  /* 0x0000000801007387 */ /* 0x0003e20000100a00 */
[----:B------:R1:W2:Y:S01]  /*0070*/  LDC.64 R2, c[0x4][R0] ;  /* 0x0100000000027b82 */ /* 0x0002a20000000a00 */
[----:B------:R-:W3:Y:S01]  /*0080*/  LDCU.64 UR6, c[0x4][0x8] ;  /* 0x01000100ff0677ac */ /* 0x000ee20008000a00 */
[----:B------:R-:W4:Y:S01]  /*0090*/  LDCU UR5, c[0x0][0x2fc] ;  /* 0x00005f80ff0577ac */ /* 0x000f220008000800 */
[----:B0-----:R-:W-:Y:S01]  /*00a0*/  IADD3 R6, P0, PT, R1, UR4, RZ ;  /* 0x0000000401067c10 */ /* 0x001fe2000ff1e0ff */
[----:B---3--:R-:W-:Y:S01]  /*00b0*/  IMAD.U32 R4, RZ, RZ, UR6 ;  /* 0x00000006ff047e24 */ /* 0x008fe2000f8e00ff */
[----:B------:R-:W-:-:S03]  /*00c0*/  MOV R5, UR7 ;  /* 0x0000000700057c02 */ /* 0x000fc60008000f00 */
[----:B-1--4-:R-:W-:-:S08]  /*00d0*/  IMAD.X R7, RZ, RZ, UR5, P0 ;  /* 0x00000005ff077e24 */ /* 0x012fd000080e06ff */
[----:B------:R-:W-:-:S07]  /*00e0*/  LEPC R20, `(.L_x_0) ;  /* 0x000000001014794e */ /* 0x000fce0000000000 */
[----:B--2---:R-:W-:Y:S05]  /*00f0*/  CALL.ABS.NOINC R2 ;  /* 0x0000000002007343 */ /* 0x004fea0003c00000 */
.L_x_0:
[----:B------:R-:W-:Y:S05]  /*0100*/  EXIT ;  /* 0x000000000000794d */ /* 0x000fea0003800000 */
.L_x_1:
[----:B------:R-:W-:-:S00]  /*0110*/  BRA `(.L_x_1) ;  /* 0xfffffffc00fc7947 */ /* 0x000fc0000383ffff */
[----:B------:R-:W-:-:S00]  /*0120*/  NOP ;  /* 0x0000000000007918 */ /* 0x000fc00000000000 */
        /* <DEDUP_REMOVED lines=13> */
.L_x_2:


//--------------------- .nv.global.init           --------------------------
	.section	.nv.global.init,"aw",@progbits
.nv.global.init:
	.type		$str,@object
	.size		$str,(.L_0 - $str)
$str:
        /*0000*/ 	.byte	0x67, 0x6c, 0x6f, 0x62, 0x61, 0x6c, 0x5f, 0x73, 0x68, 0x6d, 0x65, 0x6d, 0x5b, 0x32, 0x33, 0x5d
        /*0010*/ 	.byte	0x20, 0x3d, 0x20, 0x25, 0x66, 0x0a, 0x00
.L_0:


//--------------------- .nv.shared.reserved.0     --------------------------
	.section	.nv.shared.reserved.0,"aw",@nobits
	.weak		__nv_reservedSMEM_offset_0_alias
	.size		__nv_reservedSMEM_offset_0_alias, 0, 64
	.other		__nv_reservedSMEM_offset_0_alias,@"STO_CUDA_RESERVED_SHARED STV_DEFAULT"
__nv_reservedSMEM_offset_0_alias:
	.zero		0
	.zero		64


//--------------------- .nv.constant0._Z8myKernelv --------------------------
	.section	.nv.constant0._Z8myKernelv,"a",@progbits
	.sectionflags	@""
	.align	4
.nv.constant0._Z8myKernelv:
	.zero		896


//--------------------- SYMBOLS --------------------------

	.type		.nv.reservedSmem.offset0,@object
	.size		.nv.reservedSmem.offset0,0x4
	.type		vprintf,@function
